	.headerflags	@"EF_CUDA_TEXMODE_UNIFIED EF_CUDA_64BIT_ADDRESS EF_CUDA_ACCELERATORS EF_CUDA_SM90 EF_CUDA_VIRTUAL_SM(EF_CUDA_SM90)"
	.elftype	@"ET_EXEC"


//--------------------- .nv.info                  --------------------------
	.section	.nv.info,"",@"SHT_CUDA_INFO"
	.align	4


	//----- nvinfo : EIATTR_REGCOUNT
	.align		4
        /*0000*/ 	.byte	0x04, 0x2f
        /*0002*/ 	.short	(.L_3 - .L_2)
	.align		4
.L_2:
        /*0004*/ 	.word	index@(triton_poi_fused__native_batch_norm_legit_no_training_convolution_relu_76)
        /*0008*/ 	.word	0x00000016


	//----- nvinfo : EIATTR_MIN_STACK_SIZE
	.align		4
.L_3:
        /*000c*/ 	.byte	0x04, 0x12
        /*000e*/ 	.short	(.L_5 - .L_4)
	.align		4
.L_4:
        /*0010*/ 	.word	index@(triton_poi_fused__native_batch_norm_legit_no_training_convolution_relu_76)
        /*0014*/ 	.word	0x00000000


	//----- nvinfo : EIATTR_FRAME_SIZE
	.align		4
.L_5:
        /*0018*/ 	.byte	0x04, 0x11
        /*001a*/ 	.short	(.L_7 - .L_6)
	.align		4
.L_6:
        /*001c*/ 	.word	index@(triton_poi_fused__native_batch_norm_legit_no_training_convolution_relu_76)
        /*0020*/ 	.word	0x00000000


	//----- nvinfo : EIATTR_MIN_STACK_SIZE
	.align		4
.L_7:
        /*0024*/ 	.byte	0x04, 0x12
        /*0026*/ 	.short	(.L_9 - .L_8)
	.align		4
.L_8:
        /*0028*/ 	.word	index@(triton_poi_fused__native_batch_norm_legit_no_training_convolution_relu_76)
        /*002c*/ 	.word	0x00000000
.L_9:


//--------------------- .nv.info.triton_poi_fused__native_batch_norm_legit_no_training_convolution_relu_76 --------------------------
	.section	.nv.info.triton_poi_fused__native_batch_norm_legit_no_training_convolution_relu_76,"",@"SHT_CUDA_INFO"
	.sectionflags	@""
	.align	4


	//----- nvinfo : EIATTR_CUDA_API_VERSION
	.align		4
        /*0000*/ 	.byte	0x04, 0x37
        /*0002*/ 	.short	(.L_11 - .L_10)
.L_10:
        /*0004*/ 	.word	0x0000007c


	//----- nvinfo : EIATTR_KPARAM_INFO
	.align		4
.L_11:
        /*0008*/ 	.byte	0x04, 0x17
        /*000a*/ 	.short	(.L_13 - .L_12)
.L_12:
        /*000c*/ 	.word	0x00000000
        /*0010*/ 	.short	0x0007
        /*0012*/ 	.short	0x0038
        /*0014*/ 	.byte	0x00, 0xf0, 0x11, 0x00


	//----- nvinfo : EIATTR_KPARAM_INFO
	.align		4
.L_13:
        /*0018*/ 	.byte	0x04, 0x17
        /*001a*/ 	.short	(.L_15 - .L_14)
.L_14:
        /*001c*/ 	.word	0x00000000
        /*0020*/ 	.short	0x0006
        /*0022*/ 	.short	0x0030
        /*0024*/ 	.byte	0x00, 0xf4, 0x21, 0x00


	//----- nvinfo : EIATTR_KPARAM_INFO
	.align		4
.L_15:
        /*0028*/ 	.byte	0x04, 0x17
        /*002a*/ 	.short	(.L_17 - .L_16)
.L_16:
        /*002c*/ 	.word	0x00000000
        /*0030*/ 	.short	0x0005
        /*0032*/ 	.short	0x0028
        /*0034*/ 	.byte	0x00, 0xf4, 0x21, 0x00


	//----- nvinfo : EIATTR_KPARAM_INFO
	.align		4
.L_17:
        /*0038*/ 	.byte	0x04, 0x17
        /*003a*/ 	.short	(.L_19 - .L_18)
.L_18:
        /*003c*/ 	.word	0x00000000
        /*0040*/ 	.short	0x0004
        /*0042*/ 	.short	0x0020
        /*0044*/ 	.byte	0x00, 0xf4, 0x21, 0x00


	//----- nvinfo : EIATTR_KPARAM_INFO
	.align		4
.L_19:
        /*0048*/ 	.byte	0x04, 0x17
        /*004a*/ 	.short	(.L_21 - .L_20)
.L_20:
        /*004c*/ 	.word	0x00000000
        /*0050*/ 	.short	0x0003
        /*0052*/ 	.short	0x0018
        /*0054*/ 	.byte	0x00, 0xf4, 0x21, 0x00


	//----- nvinfo : EIATTR_KPARAM_INFO
	.align		4
.L_21:
        /*0058*/ 	.byte	0x04, 0x17
        /*005a*/ 	.short	(.L_23 - .L_22)
.L_22:
        /*005c*/ 	.word	0x00000000
        /*0060*/ 	.short	0x0002
        /*0062*/ 	.short	0x0010
        /*0064*/ 	.byte	0x00, 0xf4, 0x21, 0x00


	//----- nvinfo : EIATTR_KPARAM_INFO
	.align		4
.L_23:
        /*0068*/ 	.byte	0x04, 0x17
        /*006a*/ 	.short	(.L_25 - .L_24)
.L_24:
        /*006c*/ 	.word	0x00000000
        /*0070*/ 	.short	0x0001
        /*0072*/ 	.short	0x0008
        /*0074*/ 	.byte	0x00, 0xf4, 0x21, 0x00


	//----- nvinfo : EIATTR_KPARAM_INFO
	.align		4
.L_25:
        /*0078*/ 	.byte	0x04, 0x17
        /*007a*/ 	.short	(.L_27 - .L_26)
.L_26:
        /*007c*/ 	.word	0x00000000
        /*0080*/ 	.short	0x0000
        /*0082*/ 	.short	0x0000
        /*0084*/ 	.byte	0x00, 0xf4, 0x21, 0x00


	//----- nvinfo : EIATTR_SPARSE_MMA_MASK
	.align		4
.L_27:
        /*0088*/ 	.byte	0x03, 0x50
        /*008a*/ 	.short	0x0000


	//----- nvinfo : EIATTR_MAXREG_COUNT
	.align		4
        /*008c*/ 	.byte	0x03, 0x1b
        /*008e*/ 	.short	0x00ff


	//----- nvinfo : EIATTR_EXIT_INSTR_OFFSETS
	.align		4
        /*0090*/ 	.byte	0x04, 0x1c
        /*0092*/ 	.short	(.L_29 - .L_28)


	//   ....[0]....
.L_28:
        /*0094*/ 	.word	0x000003c0


	//----- nvinfo : EIATTR_REQNTID
	.align		4
.L_29:
        /*0098*/ 	.byte	0x04, 0x10
        /*009a*/ 	.short	(.L_31 - .L_30)
.L_30:
        /*009c*/ 	.word	0x00000080
        /*00a0*/ 	.word	0x00000001
        /*00a4*/ 	.word	0x00000001


	//----- nvinfo : EIATTR_CBANK_PARAM_SIZE
	.align		4
.L_31:
        /*00a8*/ 	.byte	0x03, 0x19
        /*00aa*/ 	.short	0x003c


	//----- nvinfo : EIATTR_PARAM_CBANK
	.align		4
        /*00ac*/ 	.byte	0x04, 0x0a
        /*00ae*/ 	.short	(.L_33 - .L_32)
	.align		4
.L_32:
        /*00b0*/ 	.word	index@(.nv.constant0.triton_poi_fused__native_batch_norm_legit_no_training_convolution_relu_76)
        /*00b4*/ 	.short	0x0210
        /*00b6*/ 	.short	0x003c


	//----- nvinfo : EIATTR_SW_WAR
	.align		4
.L_33:
        /*00b8*/ 	.byte	0x04, 0x36
        /*00ba*/ 	.short	(.L_35 - .L_34)
.L_34:
        /*00bc*/ 	.word	0x00000008
.L_35:


//--------------------- .nv.callgraph             --------------------------
	.section	.nv.callgraph,"",@"SHT_CUDA_CALLGRAPH"
	.align	4
	.sectionentsize	8
	.align		4
        /*0000*/ 	.word	0x00000000
	.align		4
        /*0004*/ 	.word	0xffffffff
	.align		4
        /*0008*/ 	.word	0x00000000
	.align		4
        /*000c*/ 	.word	0xfffffffe
	.align		4
        /*0010*/ 	.word	0x00000000
	.align		4
        /*0014*/ 	.word	0xfffffffd
	.align		4
        /*0018*/ 	.word	0x00000000
	.align		4
        /*001c*/ 	.word	0xfffffffc


//--------------------- .nv.constant4             --------------------------
	.section	.nv.constant4,"a",@progbits
	.align	8
	.align		8
.nv.constant4:
        /*0000*/ 	.dword	_$_str
	.align		8
        /*0008*/ 	.dword	_$_str_$_2


//--------------------- .text.triton_poi_fused__native_batch_norm_legit_no_training_convolution_relu_76 --------------------------
	.section	.text.triton_poi_fused__native_batch_norm_legit_no_training_convolution_relu_76,"ax",@progbits
	.align	128
        .global         triton_poi_fused__native_batch_norm_legit_no_training_convolution_relu_76
        .type           triton_poi_fused__native_batch_norm_legit_no_training_convolution_relu_76,@function
        .size           triton_poi_fused__native_batch_norm_legit_no_training_convolution_relu_76,(.L_x_1 - triton_poi_fused__native_batch_norm_legit_no_training_convolution_relu_76)
        .other          triton_poi_fused__native_batch_norm_legit_no_training_convolution_relu_76,@"STO_CUDA_ENTRY STV_DEFAULT"
triton_poi_fused__native_batch_norm_legit_no_training_convolution_relu_76:
.text.triton_poi_fused__native_batch_norm_legit_no_training_convolution_relu_76:
[----:B------:R-:W-:Y:S01]  /*0000*/  LDC R1, c[0x0][0x28] ;  /* 0x00000a00ff017b82 */ /* 0x000fe20000000800 */
[----:B------:R-:W1:Y:S07]  /*0010*/  S2R R0, SR_TID.X ;  /* 0x0000000000007919 */ /* 0x000e6e0000002100 */
[----:B------:R-:W2:Y:S01]  /*0020*/  LDC.64 R14, c[0x0][0x228] ;  /* 0x00008a00ff0e7b82 */ /* 0x000ea20000000a00 */
[----:B------:R-:W-:Y:S01]  /*0030*/  ULDC.64 UR4, c[0x0][0x208] ;  /* 0x0000820000047ab9 */ /* 0x000fe20000000a00 */
[----:B------:R-:W3:Y:S06]  /*0040*/  S2R R5, SR_CTAID.X ;  /* 0x0000000000057919 */ /* 0x000eec0000002500 */
[----:B------:R-:W4:Y:S08]  /*0050*/  LDC.64 R10, c[0x0][0x218] ;  /* 0x00008600ff0a7b82 */ /* 0x000f300000000a00 */
[----:B------:R-:W5:Y:S08]  /*0060*/  LDC.64 R12, c[0x0][0x220] ;  /* 0x00008800ff0c7b82 */ /* 0x000f700000000a00 */
[----:B------:R-:W4:Y:S01]  /*0070*/  LDC.64 R16, c[0x0][0x230] ;  /* 0x00008c00ff107b82 */ /* 0x000f220000000a00 */
[----:B-1----:R-:W-:-:S02]  /*0080*/  SHF.L.U32 R0, R0, 0x1, RZ ;  /* 0x0000000100007819 */ /* 0x002fc400000006ff */
[----:B---3--:R-:W-:Y:S02]  /*0090*/  SHF.R.S32.HI R3, RZ, 0x17, R5 ;  /* 0x00000017ff037819 */ /* 0x008fe40000011405 */
[----:B------:R-:W-:Y:S02]  /*00a0*/  LOP3.LUT R0, R0, 0xfe, RZ, 0xc0, !PT ;  /* 0x000000fe00007812 */ /* 0x000fe400078ec0ff */
[----:B------:R-:W-:Y:S02]  /*00b0*/  SGXT R3, R3, 0x1 ;  /* 0x000000010303781a */ /* 0x000fe40000000200 */
[----:B------:R-:W-:Y:S02]  /*00c0*/  LEA R0, R5, R0, 0x8 ;  /* 0x0000000005007211 */ /* 0x000fe400078e40ff */
[----:B------:R-:W1:Y:S02]  /*00d0*/  LDC.64 R4, c[0x0][0x238] ;  /* 0x00008e00ff047b82 */ /* 0x000e640000000a00 */
[----:B------:R-:W-:-:S04]  /*00e0*/  LEA.HI R3, R3, R0, RZ, 0x4 ;  /* 0x0000000003037211 */ /* 0x000fc800078f20ff */
[--C-:B------:R-:W-:Y:S02]  /*00f0*/  SHF.R.S32.HI R2, RZ, 0x4, R3.reuse ;  /* 0x00000004ff027819 */ /* 0x100fe40000011403 */
[----:B------:R-:W-:-:S04]  /*0100*/  SHF.R.S32.HI R3, RZ, 0x1f, R3 ;  /* 0x0000001fff037819 */ /* 0x000fc80000011403 */
[----:B------:R-:W-:-:S04]  /*0110*/  LEA.HI R3, R3, R2, RZ, 0x9 ;  /* 0x0000000203037211 */ /* 0x000fc800078f48ff */
[----:B------:R-:W-:-:S04]  /*0120*/  LOP3.LUT R3, R3, 0xfffffe00, RZ, 0xc0, !PT ;  /* 0xfffffe0003037812 */ /* 0x000fc800078ec0ff */
[----:B------:R-:W-:Y:S02]  /*0130*/  IADD3 R19, R2, -R3, RZ ;  /* 0x8000000302137210 */ /* 0x000fe40007ffe0ff */
[----:B------:R-:W3:Y:S03]  /*0140*/  LDC.64 R2, c[0x0][0x210] ;  /* 0x00008400ff027b82 */ /* 0x000ee60000000a00 */
[----:B--2---:R-:W-:-:S05]  /*0150*/  IMAD.WIDE R14, R19, 0x4, R14 ;  /* 0x00000004130e7825 */ /* 0x004fca00078e020e */
[----:B------:R2:W2:Y:S01]  /*0160*/  LDG.E.EL R18, desc[UR4][R14.64] ;  /* 0x000000040e127981 */ /* 0x0004a2000c2e1900 */
[----:B----4-:R-:W-:-:S04]  /*0170*/  IMAD.WIDE R10, R19, 0x4, R10 ;  /* 0x00000004130a7825 */ /* 0x010fc800078e020a */
[----:B-----5:R-:W-:Y:S01]  /*0180*/  IMAD.WIDE R12, R19, 0x4, R12 ;  /* 0x00000004130c7825 */ /* 0x020fe200078e020c */
[----:B------:R4:W5:Y:S04]  /*0190*/  LDG.E.EL R8, desc[UR4][R10.64] ;  /* 0x000000040a087981 */ /* 0x000968000c2e1900 */
[----:B------:R-:W5:Y:S01]  /*01a0*/  LDG.E.EL R9, desc[UR4][R12.64] ;  /* 0x000000040c097981 */ /* 0x000f62000c2e1900 */
[----:B---3--:R-:W-:-:S05]  /*01b0*/  IMAD.WIDE R2, R0, 0x4, R2 ;  /* 0x0000000400027825 */ /* 0x008fca00078e0202 */
[----:B------:R-:W5:Y:S01]  /*01c0*/  LDG.E.64 R6, desc[UR4][R2.64] ;  /* 0x0000000402067981 */ /* 0x000f62000c1e1b00 */
[----:B0-2---:R-:W-:-:S04]  /*01d0*/  IMAD.WIDE R14, R19, 0x4, R16 ;  /* 0x00000004130e7825 */ /* 0x005fc800078e0210 */
[----:B-1----:R-:W-:Y:S02]  /*01e0*/  IMAD.WIDE R16, R19, 0x4, R4 ;  /* 0x0000000413107825 */ /* 0x002fe400078e0204 */
[----:B------:R-:W2:Y:S01]  /*01f0*/  LDG.E.EL R14, desc[UR4][R14.64] ;  /* 0x000000040e0e7981 */ /* 0x000ea2000c2e1900 */
[----:B----4-:R-:W-:Y:S01]  /*0200*/  HFMA2.MMA R10, -RZ, RZ, 1.625, 0 ;  /* 0x3e800000ff0a7435 */ /* 0x010fe200000001ff */
[----:B------:R-:W0:Y:S02]  /*0210*/  LDC.64 R4, c[0x0][0x240] ;  /* 0x00009000ff047b82 */ /* 0x000e240000000a00 */
[----:B------:R-:W2:Y:S01]  /*0220*/  LDG.E.EL R17, desc[UR4][R16.64] ;  /* 0x0000000410117981 */ /* 0x000ea2000c2e1900 */
[----:B0-----:R-:W-:-:S04]  /*0230*/  IMAD.WIDE R4, R0, 0x4, R4 ;  /* 0x0000000400047825 */ /* 0x001fc800078e0204 */
[----:B------:R-:W-:-:S04]  /*0240*/  FADD R18, R18, 9.9999997473787516356e-06 ;  /* 0x3727c5ac12127421 */ /* 0x000fc80000000000 */
[----:B------:R-:W0:Y:S02]  /*0250*/  MUFU.SQRT R19, R18 ;  /* 0x0000001200137308 */ /* 0x000e240000002000 */
[C---:B0-----:R-:W-:Y:S02]  /*0260*/  FSETP.GT.AND P0, PT, R19.reuse, 8.50705917302346158658e+37, PT ;  /* 0x7e8000001300780b */ /* 0x041fe40003f04000 */
[----:B------:R-:W-:-:S11]  /*0270*/  FSETP.GEU.AND P1, PT, R19, 1.175494350822287508e-38, PT ;  /* 0x008000001300780b */ /* 0x000fd60003f2e000 */
[----:B------:R-:W-:-:S04]  /*0280*/  @P0 FMUL R19, R19, 0.25 ;  /* 0x3e80000013130820 */ /* 0x000fc80000400000 */
[----:B------:R-:W-:-:S06]  /*0290*/  @!P1 FMUL R19, R19, 16777216 ;  /* 0x4b80000013139820 */ /* 0x000fcc0000400000 */
[----:B------:R-:W0:Y:S01]  /*02a0*/  MUFU.RCP R19, R19 ;  /* 0x0000001300137308 */ /* 0x000e220000001000 */
[----:B------:R-:W-:Y:S01]  /*02b0*/  FSEL R10, R10, 1, P0 ;  /* 0x3f8000000a0a7808 */ /* 0x000fe20000000000 */
[--C-:B-----5:R-:W-:Y:S01]  /*02c0*/  FADD R6, R6, R8.reuse ;  /* 0x0000000806067221 */ /* 0x120fe20000000000 */
[----:B------:R-:W-:-:S03]  /*02d0*/  FADD R7, R7, R8 ;  /* 0x0000000807077221 */ /* 0x000fc60000000000 */
[----:B------:R-:W-:Y:S01]  /*02e0*/  @!P1 FMUL R10, R10, 16777216 ;  /* 0x4b8000000a0a9820 */ /* 0x000fe20000400000 */
[C---:B------:R-:W-:Y:S01]  /*02f0*/  FADD R8, -R9.reuse, R6 ;  /* 0x0000000609087221 */ /* 0x040fe20000000100 */
[----:B------:R-:W-:Y:S02]  /*0300*/  FADD R9, -R9, R7 ;  /* 0x0000000709097221 */ /* 0x000fe40000000100 */
[----:B0-----:R-:W-:-:S04]  /*0310*/  FMUL R10, R19, R10 ;  /* 0x0000000a130a7220 */ /* 0x001fc80000400000 */
[-C--:B------:R-:W-:Y:S01]  /*0320*/  FMUL R8, R8, R10.reuse ;  /* 0x0000000a08087220 */ /* 0x080fe20000400000 */
[----:B------:R-:W-:-:S03]  /*0330*/  FMUL R10, R9, R10 ;  /* 0x0000000a090a7220 */ /* 0x000fc60000400000 */
[C-C-:B--2---:R-:W-:Y:S01]  /*0340*/  FFMA R8, R14.reuse, R8, R17.reuse ;  /* 0x000000080e087223 */ /* 0x144fe20000000011 */
[----:B------:R-:W-:-:S04]  /*0350*/  FFMA R10, R14, R10, R17 ;  /* 0x0000000a0e0a7223 */ /* 0x000fc80000000011 */
[----:B------:R-:W-:Y:S02]  /*0360*/  FSETP.GEU.AND P0, PT, R8, RZ, PT ;  /* 0x000000ff0800720b */ /* 0x000fe40003f0e000 */
[----:B------:R-:W-:Y:S02]  /*0370*/  FSETP.GEU.AND P1, PT, R10, RZ, PT ;  /* 0x000000ff0a00720b */ /* 0x000fe40003f2e000 */
[----:B------:R-:W-:Y:S02]  /*0380*/  FSEL R8, R8, RZ, P0 ;  /* 0x000000ff08087208 */ /* 0x000fe40000000000 */
[----:B------:R-:W-:Y:S01]  /*0390*/  FSEL R9, R10, RZ, P1 ;  /* 0x000000ff0a097208 */ /* 0x000fe20000800000 */
[----:B------:R-:W-:Y:S04]  /*03a0*/  STG.E.64 desc[UR4][R2.64], R6 ;  /* 0x0000000602007986 */ /* 0x000fe8000c101b04 */
[----:B------:R-:W-:Y:S01]  /*03b0*/  STG.E.64 desc[UR4][R4.64], R8 ;  /* 0x0000000804007986 */ /* 0x000fe2000c101b04 */
[----:B------:R-:W-:Y:S05]  /*03c0*/  EXIT ;  /* 0x000000000000794d */ /* 0x000fea0003800000 */
.L_x_0:
[----:B------:R-:W-:-:S00]  /*03d0*/  BRA `(.L_x_0) ;  /* 0xfffffffc00fc7947 */ /* 0x000fc0000383ffff */
[----:B------:R-:W-:-:S00]  /*03e0*/  NOP ;  /* 0x0000000000007918 */ /* 0x000fc00000000000 */
        /* <DEDUP_REMOVED lines=9> */
.L_x_1:


//--------------------- .nv.global.init           --------------------------
	.section	.nv.global.init,"aw",@progbits
.nv.global.init:
	.type		_$_str,@object
	.size		_$_str,(_$_str_$_2 - _$_str)
_$_str:
        /*0000*/ 	.byte	0x5f, 0x5f, 0x43, 0x55, 0x44, 0x41, 0x5f, 0x46, 0x54, 0x5a, 0x00
	.type		_$_str_$_2,@object
	.size		_$_str_$_2,(.L_1 - _$_str_$_2)
_$_str_$_2:
        /*000b*/ 	.byte	0x5f, 0x5f, 0x43, 0x55, 0x44, 0x41, 0x5f, 0x50, 0x52, 0x45, 0x43, 0x5f, 0x53, 0x51, 0x52, 0x54
        /*001b*/ 	.byte	0x00
.L_1:


//--------------------- .nv.constant0.triton_poi_fused__native_batch_norm_legit_no_training_convolution_relu_76 --------------------------
	.section	.nv.constant0.triton_poi_fused__native_batch_norm_legit_no_training_convolution_relu_76,"a",@progbits
	.sectionflags	@""
	.align	4
.nv.constant0.triton_poi_fused__native_batch_norm_legit_no_training_convolution_relu_76:
	.zero		588
